//
// Generated by NVIDIA NVVM Compiler
//
// Compiler Build ID: CL-36424714
// Cuda compilation tools, release 13.0, V13.0.88
// Based on NVVM 20.0.0
//

.version 9.0
.target sm_100
.address_size 64

	// .globl	calcDistance

.visible .entry calcDistance(
	.param .u64 .ptr .align 1 calcDistance_param_0,
	.param .u32 calcDistance_param_1,
	.param .u64 .ptr .align 1 calcDistance_param_2,
	.param .u64 .ptr .align 1 calcDistance_param_3
)
{
	.reg .pred 	%p<2>;
	.reg .b32 	%r<11>;
	.reg .b32 	%f<10>;
	.reg .b64 	%rd<13>;

	ld.param.u64 	%rd1, [calcDistance_param_0];
	ld.param.u32 	%r2, [calcDistance_param_1];
	ld.param.u64 	%rd2, [calcDistance_param_2];
	ld.param.u64 	%rd3, [calcDistance_param_3];
	mov.u32 	%r3, %tid.x;
	mov.u32 	%r4, %ctaid.x;
	mov.u32 	%r5, %ntid.x;
	mad.lo.s32 	%r1, %r4, %r5, %r3;
	setp.ge.u32 	%p1, %r1, %r2;
	@%p1 bra 	$L__BB0_2;
	mov.u32 	%r6, %ctaid.y;
	cvta.to.global.u64 	%rd4, %rd1;
	cvta.to.global.u64 	%rd5, %rd2;
	cvta.to.global.u64 	%rd6, %rd3;
	shl.b32 	%r7, %r1, 1;
	mul.wide.u32 	%rd7, %r7, 4;
	add.s64 	%rd8, %rd4, %rd7;
	ld.global.f32 	%f1, [%rd8];
	shl.b32 	%r8, %r6, 1;
	mul.wide.u32 	%rd9, %r8, 4;
	add.s64 	%rd10, %rd5, %rd9;
	ld.global.f32 	%f2, [%rd10];
	sub.f32 	%f3, %f1, %f2;
	ld.global.f32 	%f4, [%rd8+4];
	ld.global.f32 	%f5, [%rd10+4];
	sub.f32 	%f6, %f4, %f5;
	mul.f32 	%f7, %f6, %f6;
	fma.rn.f32 	%f8, %f3, %f3, %f7;
	mad.lo.s32 	%r9, %r2, %r6, %r1;
	shl.b32 	%r10, %r9, 1;
	mul.wide.u32 	%rd11, %r10, 4;
	add.s64 	%rd12, %rd6, %rd11;
	st.global.f32 	[%rd12], %f8;
	cvt.rn.f32.u32 	%f9, %r1;
	st.global.f32 	[%rd12+4], %f9;
$L__BB0_2:
	ret;

}


// ===== COMPILED SASS (sm_100) =====

	.target	sm_100

	.elftype	@"ET_EXEC"


//--------------------- .note.nv.tkinfo           --------------------------
	.section	.note.nv.tkinfo,"",@"SHT_NOTE"
	.sectionflags	@"SHF_NOTE_NV_TKINFO"
	.tkinfo
        /*0018*/ 	.word	0x00000002
        /*0030*/ 	.string	""
        /*0030*/ 	.string	"ptxas"
        /*0030*/ 	.string	"Cuda compilation tools, release 13.0, V13.0.88"
        /*0030*/ 	.string	"Build cuda_13.0.r13.0/compiler.36424714_0"
        /*0030*/ 	.string	"-arch sm_100 -m 64 "



//--------------------- .note.nv.cuinfo           --------------------------
	.section	.note.nv.cuinfo,"",@"SHT_NOTE"
	.sectionflags	@"SHF_NOTE_NV_CUINFO"
        /*0018*/ 	.short	0x0002
        /*001a*/ 	.short	0x0064
        /*001c*/ 	.short	0x0082
	.zero		2


//--------------------- .nv.info                  --------------------------
	.section	.nv.info,"",@"SHT_CUDA_INFO"
	.align	4


	//----- nvinfo : EIATTR_REGCOUNT
	.align		4
        /*0000*/ 	.byte	0x04, 0x2f
        /*0002*/ 	.short	(.L_1 - .L_0)
	.align		4
.L_0:
        /*0004*/ 	.word	index@(calcDistance)
        /*0008*/ 	.word	0x00000010


	//----- nvinfo : EIATTR_FRAME_SIZE
	.align		4
.L_1:
        /*000c*/ 	.byte	0x04, 0x11
        /*000e*/ 	.short	(.L_3 - .L_2)
	.align		4
.L_2:
        /*0010*/ 	.word	index@(calcDistance)
        /*0014*/ 	.word	0x00000000


	//----- nvinfo : EIATTR_MIN_STACK_SIZE
	.align		4
.L_3:
        /*0018*/ 	.byte	0x04, 0x12
        /*001a*/ 	.short	(.L_5 - .L_4)
	.align		4
.L_4:
        /*001c*/ 	.word	index@(calcDistance)
        /*0020*/ 	.word	0x00000000
.L_5:


//--------------------- .nv.compat                --------------------------
	.section	.nv.compat,"",@"SHT_CUDA_COMPAT_INFO"
	.align	4
        /*0000*/ 	.byte	0x02, 0x09, 0x00, 0x00, 0x02, 0x02, 0x01, 0x00, 0x02, 0x05, 0x05, 0x00, 0x03, 0x07, 0x01, 0x01
        /*0010*/ 	.byte	0x02, 0x03, 0x00, 0x00, 0x02, 0x06, 0x01, 0x00, 0x04, 0x0b, 0x08, 0x00, 0x09, 0x00, 0x00, 0x00
        /*0020*/ 	.byte	0x00, 0x00, 0x00, 0x00


//--------------------- .nv.info.calcDistance     --------------------------
	.section	.nv.info.calcDistance,"",@"SHT_CUDA_INFO"
	.sectionflags	@""
	.align	4


	//----- nvinfo : EIATTR_CUDA_API_VERSION
	.align		4
        /*0000*/ 	.byte	0x04, 0x37
        /*0002*/ 	.short	(.L_7 - .L_6)
.L_6:
        /*0004*/ 	.word	0x00000082


	//----- nvinfo : EIATTR_KPARAM_INFO
	.align		4
.L_7:
        /*0008*/ 	.byte	0x04, 0x17
        /*000a*/ 	.short	(.L_9 - .L_8)
.L_8:
        /*000c*/ 	.word	0x00000000
        /*0010*/ 	.short	0x0003
        /*0012*/ 	.short	0x0018
        /*0014*/ 	.byte	0x00, 0xf5, 0x21, 0x00


	//----- nvinfo : EIATTR_KPARAM_INFO
	.align		4
.L_9:
        /*0018*/ 	.byte	0x04, 0x17
        /*001a*/ 	.short	(.L_11 - .L_10)
.L_10:
        /*001c*/ 	.word	0x00000000
        /*0020*/ 	.short	0x0002
        /*0022*/ 	.short	0x0010
        /*0024*/ 	.byte	0x00, 0xf5, 0x21, 0x00


	//----- nvinfo : EIATTR_KPARAM_INFO
	.align		4
.L_11:
        /*0028*/ 	.byte	0x04, 0x17
        /*002a*/ 	.short	(.L_13 - .L_12)
.L_12:
        /*002c*/ 	.word	0x00000000
        /*0030*/ 	.short	0x0001
        /*0032*/ 	.short	0x0008
        /*0034*/ 	.byte	0x00, 0xf0, 0x11, 0x00


	//----- nvinfo : EIATTR_KPARAM_INFO
	.align		4
.L_13:
        /*0038*/ 	.byte	0x04, 0x17
        /*003a*/ 	.short	(.L_15 - .L_14)
.L_14:
        /*003c*/ 	.word	0x00000000
        /*0040*/ 	.short	0x0000
        /*0042*/ 	.short	0x0000
        /*0044*/ 	.byte	0x00, 0xf5, 0x21, 0x00


	//----- nvinfo : EIATTR_SPARSE_MMA_MASK
	.align		4
.L_15:
        /*0048*/ 	.byte	0x03, 0x50
        /*004a*/ 	.short	0x0000


	//----- nvinfo : EIATTR_MAXREG_COUNT
	.align		4
        /*004c*/ 	.byte	0x03, 0x1b
        /*004e*/ 	.short	0x00ff


	//----- nvinfo : EIATTR_MERCURY_ISA_VERSION
	.align		4
        /*0050*/ 	.byte	0x03, 0x5f
        /*0052*/ 	.short	0x0101


	//----- nvinfo : EIATTR_VRC_CTA_INIT_COUNT
	.align		4
        /*0054*/ 	.byte	0x02, 0x4a
	.zero		1
	.zero		1


	//----- nvinfo : EIATTR_EXIT_INSTR_OFFSETS
	.align		4
        /*0058*/ 	.byte	0x04, 0x1c
        /*005a*/ 	.short	(.L_17 - .L_16)


	//   ....[0]....
.L_16:
        /*005c*/ 	.word	0x00000070


	//   ....[1]....
        /*0060*/ 	.word	0x000001f0


	//----- nvinfo : EIATTR_CBANK_PARAM_SIZE
	.align		4
.L_17:
        /*0064*/ 	.byte	0x03, 0x19
        /*0066*/ 	.short	0x0020


	//----- nvinfo : EIATTR_PARAM_CBANK
	.align		4
        /*0068*/ 	.byte	0x04, 0x0a
        /*006a*/ 	.short	(.L_19 - .L_18)
	.align		4
.L_18:
        /*006c*/ 	.word	index@(.nv.constant0.calcDistance)
        /*0070*/ 	.short	0x0380
        /*0072*/ 	.short	0x0020


	//----- nvinfo : EIATTR_SW_WAR
	.align		4
.L_19:
        /*0074*/ 	.byte	0x04, 0x36
        /*0076*/ 	.short	(.L_21 - .L_20)
.L_20:
        /*0078*/ 	.word	0x00000008
.L_21:


//--------------------- .nv.callgraph             --------------------------
	.section	.nv.callgraph,"",@"SHT_CUDA_CALLGRAPH"
	.align	4
	.sectionentsize	8
	.align		4
        /*0000*/ 	.word	0x00000000
	.align		4
        /*0004*/ 	.word	0xffffffff
	.align		4
        /*0008*/ 	.word	0x00000000
	.align		4
        /*000c*/ 	.word	0xfffffffe
	.align		4
        /*0010*/ 	.word	0x00000000
	.align		4
        /*0014*/ 	.word	0xfffffffd
	.align		4
        /*0018*/ 	.word	0x00000000
	.align		4
        /*001c*/ 	.word	0xfffffffc


//--------------------- .text.calcDistance        --------------------------
	.section	.text.calcDistance,"ax",@progbits
	.align	128
        .global         calcDistance
        .type           calcDistance,@function
        .size           calcDistance,(.L_x_1 - calcDistance)
        .other          calcDistance,@"STO_CUDA_ENTRY STV_DEFAULT"
calcDistance:
.text.calcDistance:
[----:B------:R-:W-:Y:S01]  /*0000*/  LDC R1, c[0x0][0x37c] ;  /* 0x0000df00ff017b82 */ /* 0x000fe20000000800 */
[----:B------:R-:W0:Y:S07]  /*0010*/  S2R R0, SR_TID.X ;  /* 0x0000000000007919 */ /* 0x000e2e0000002100 */
[----:B------:R-:W0:Y:S01]  /*0020*/  S2UR UR4, SR_CTAID.X ;  /* 0x00000000000479c3 */ /* 0x000e220000002500 */
[----:B------:R-:W1:Y:S07]  /*0030*/  LDCU UR6, c[0x0][0x388] ;  /* 0x00007100ff0677ac */ /* 0x000e6e0008000800 */
[----:B------:R-:W0:Y:S02]  /*0040*/  LDC R3, c[0x0][0x360] ;  /* 0x0000d800ff037b82 */ /* 0x000e240000000800 */
[----:B0-----:R-:W-:-:S05]  /*0050*/  IMAD R0, R3, UR4, R0 ;  /* 0x0000000403007c24 */ /* 0x001fca000f8e0200 */
[----:B-1----:R-:W-:-:S13]  /*0060*/  ISETP.GE.U32.AND P0, PT, R0, UR6, PT ;  /* 0x0000000600007c0c */ /* 0x002fda000bf06070 */
[----:B------:R-:W-:Y:S05]  /*0070*/  @P0 EXIT ;  /* 0x000000000000094d */ /* 0x000fea0003800000 */
[----:B------:R-:W0:Y:S01]  /*0080*/  S2R R13, SR_CTAID.Y ;  /* 0x00000000000d7919 */ /* 0x000e220000002600 */
[----:B------:R-:W1:Y:S01]  /*0090*/  LDC.64 R2, c[0x0][0x380] ;  /* 0x0000e000ff027b82 */ /* 0x000e620000000a00 */
[----:B------:R-:W2:Y:S01]  /*00a0*/  LDCU.64 UR4, c[0x0][0x358] ;  /* 0x00006b00ff0477ac */ /* 0x000ea20008000a00 */
[----:B------:R-:W-:-:S06]  /*00b0*/  SHF.L.U32 R7, R0, 0x1, RZ ;  /* 0x0000000100077819 */ /* 0x000fcc00000006ff */
[----:B------:R-:W3:Y:S01]  /*00c0*/  LDC.64 R4, c[0x0][0x390] ;  /* 0x0000e400ff047b82 */ /* 0x000ee20000000a00 */
[----:B-1----:R-:W-:-:S07]  /*00d0*/  IMAD.WIDE.U32 R2, R7, 0x4, R2 ;  /* 0x0000000407027825 */ /* 0x002fce00078e0002 */
[----:B------:R-:W1:Y:S01]  /*00e0*/  LDC.64 R6, c[0x0][0x398] ;  /* 0x0000e600ff067b82 */ /* 0x000e620000000a00 */
[----:B--2---:R-:W2:Y:S01]  /*00f0*/  LDG.E R10, desc[UR4][R2.64+0x4] ;  /* 0x00000404020a7981 */ /* 0x004ea2000c1e1900 */
[----:B0-----:R-:W-:-:S03]  /*0100*/  SHF.L.U32 R9, R13, 0x1, RZ ;  /* 0x000000010d097819 */ /* 0x001fc600000006ff */
[----:B------:R-:W4:Y:S02]  /*0110*/  LDG.E R8, desc[UR4][R2.64] ;  /* 0x0000000402087981 */ /* 0x000f24000c1e1900 */
[----:B---3--:R-:W-:-:S05]  /*0120*/  IMAD.WIDE.U32 R4, R9, 0x4, R4 ;  /* 0x0000000409047825 */ /* 0x008fca00078e0004 */
[----:B------:R-:W2:Y:S04]  /*0130*/  LDG.E R11, desc[UR4][R4.64+0x4] ;  /* 0x00000404040b7981 */ /* 0x000ea8000c1e1900 */
[----:B------:R-:W4:Y:S01]  /*0140*/  LDG.E R9, desc[UR4][R4.64] ;  /* 0x0000000404097981 */ /* 0x000f22000c1e1900 */
[----:B------:R-:W-:Y:S02]  /*0150*/  IMAD R12, R13, UR6, R0 ;  /* 0x000000060d0c7c24 */ /* 0x000fe4000f8e0200 */
[----:B--2---:R-:W-:-:S03]  /*0160*/  FADD R10, R10, -R11 ;  /* 0x8000000b0a0a7221 */ /* 0x004fc60000000000 */
[----:B------:R-:W-:Y:S01]  /*0170*/  SHF.L.U32 R11, R12, 0x1, RZ ;  /* 0x000000010c0b7819 */ /* 0x000fe200000006ff */
[----:B----4-:R-:W-:Y:S01]  /*0180*/  FADD R8, R8, -R9 ;  /* 0x8000000908087221 */ /* 0x010fe20000000000 */
[----:B------:R-:W-:-:S03]  /*0190*/  FMUL R9, R10, R10 ;  /* 0x0000000a0a097220 */ /* 0x000fc60000400000 */
[----:B-1----:R-:W-:Y:S01]  /*01a0*/  IMAD.WIDE.U32 R6, R11, 0x4, R6 ;  /* 0x000000040b067825 */ /* 0x002fe200078e0006 */
[----:B------:R-:W-:-:S03]  /*01b0*/  I2FP.F32.U32 R11, R0 ;  /* 0x00000000000b7245 */ /* 0x000fc60000201000 */
[----:B------:R-:W-:Y:S02]  /*01c0*/  FFMA R9, R8, R8, R9 ;  /* 0x0000000808097223 */ /* 0x000fe40000000009 */
[----:B------:R-:W-:Y:S04]  /*01d0*/  STG.E desc[UR4][R6.64+0x4], R11 ;  /* 0x0000040b06007986 */ /* 0x000fe8000c101904 */
[----:B------:R-:W-:Y:S01]  /*01e0*/  STG.E desc[UR4][R6.64], R9 ;  /* 0x0000000906007986 */ /* 0x000fe2000c101904 */
[----:B------:R-:W-:Y:S05]  /*01f0*/  EXIT ;  /* 0x000000000000794d */ /* 0x000fea0003800000 */
.L_x_0:
[----:B------:R-:W-:-:S00]  /*0200*/  BRA `(.L_x_0) ;  /* 0xfffffffc00fc7947 */ /* 0x000fc0000383ffff */
[----:B------:R-:W-:-:S00]  /*0210*/  NOP ;  /* 0x0000000000007918 */ /* 0x000fc00000000000 */
        /* <DEDUP_REMOVED lines=14> */
.L_x_1:


//--------------------- .nv.shared.reserved.0     --------------------------
	.section	.nv.shared.reserved.0,"aw",@nobits
	.weak		__nv_reservedSMEM_offset_0_alias
	.size		__nv_reservedSMEM_offset_0_alias, 0, 64
	.other		__nv_reservedSMEM_offset_0_alias,@"STO_CUDA_RESERVED_SHARED STV_DEFAULT"
__nv_reservedSMEM_offset_0_alias:
	.zero		0
	.zero		64


//--------------------- .nv.constant0.calcDistance --------------------------
	.section	.nv.constant0.calcDistance,"a",@progbits
	.sectionflags	@""
	.align	4
.nv.constant0.calcDistance:
	.zero		928


//--------------------- SYMBOLS --------------------------

	.type		.nv.reservedSmem.offset0,@object
	.size		.nv.reservedSmem.offset0,0x4
